//
// Generated by NVIDIA NVVM Compiler
//
// Compiler Build ID: CL-36424714
// Cuda compilation tools, release 13.0, V13.0.88
// Based on NVVM 20.0.0
//

.version 9.0
.target sm_100
.address_size 64

	// .globl	_Z10hello_cudav
.extern .func  (.param .b32 func_retval0) vprintf
(
	.param .b64 vprintf_param_0,
	.param .b64 vprintf_param_1
)
;
.global .align 1 .b8 $str[22] = {72, 101, 108, 108, 111, 32, 67, 85, 68, 65, 32, 102, 114, 111, 109, 32, 71, 80, 85, 46, 10};

.visible .entry _Z10hello_cudav()
{
	.reg .b32 	%r<3>;
	.reg .b64 	%rd<3>;

	mov.u64 	%rd1, $str;
	cvta.global.u64 	%rd2, %rd1;
	{ // callseq 0, 0
	.param .b64 param0;
	st.param.b64 	[param0], %rd2;
	.param .b64 param1;
	st.param.b64 	[param1], 0;
	.param .b32 retval0;
	call.uni (retval0), 
	vprintf, 
	(
	param0, 
	param1
	);
	ld.param.b32 	%r1, [retval0];
	} // callseq 0
	ret;

}


// ===== COMPILED SASS (sm_100) =====

	.target	sm_100

	.elftype	@"ET_EXEC"


//--------------------- .note.nv.tkinfo           --------------------------
	.section	.note.nv.tkinfo,"",@"SHT_NOTE"
	.sectionflags	@"SHF_NOTE_NV_TKINFO"
	.tkinfo
        /*0018*/ 	.word	0x00000002
        /*0030*/ 	.string	""
        /*0030*/ 	.string	"ptxas"
        /*0030*/ 	.string	"Cuda compilation tools, release 13.0, V13.0.88"
        /*0030*/ 	.string	"Build cuda_13.0.r13.0/compiler.36424714_0"
        /*0030*/ 	.string	"-arch sm_100 -m 64 "



//--------------------- .note.nv.cuinfo           --------------------------
	.section	.note.nv.cuinfo,"",@"SHT_NOTE"
	.sectionflags	@"SHF_NOTE_NV_CUINFO"
        /*0018*/ 	.short	0x0002
        /*001a*/ 	.short	0x0064
        /*001c*/ 	.short	0x0082
	.zero		2


//--------------------- .nv.info                  --------------------------
	.section	.nv.info,"",@"SHT_CUDA_INFO"
	.align	4


	//----- nvinfo : EIATTR_REGCOUNT
	.align		4
        /*0000*/ 	.byte	0x04, 0x2f
        /*0002*/ 	.short	(.L_2 - .L_1)
	.align		4
.L_1:
        /*0004*/ 	.word	index@(_Z10hello_cudav)
        /*0008*/ 	.word	0x00000018


	//----- nvinfo : EIATTR_FRAME_SIZE
	.align		4
.L_2:
        /*000c*/ 	.byte	0x04, 0x11
        /*000e*/ 	.short	(.L_4 - .L_3)
	.align		4
.L_3:
        /*0010*/ 	.word	index@(_Z10hello_cudav)
        /*0014*/ 	.word	0x00000000


	//----- nvinfo : EIATTR_MIN_STACK_SIZE
	.align		4
.L_4:
        /*0018*/ 	.byte	0x04, 0x12
        /*001a*/ 	.short	(.L_6 - .L_5)
	.align		4
.L_5:
        /*001c*/ 	.word	index@(_Z10hello_cudav)
        /*0020*/ 	.word	0x00000000
.L_6:


//--------------------- .nv.compat                --------------------------
	.section	.nv.compat,"",@"SHT_CUDA_COMPAT_INFO"
	.align	4
        /*0000*/ 	.byte	0x02, 0x09, 0x00, 0x00, 0x02, 0x02, 0x01, 0x00, 0x02, 0x05, 0x05, 0x00, 0x03, 0x07, 0x01, 0x01
        /*0010*/ 	.byte	0x02, 0x03, 0x00, 0x00, 0x02, 0x06, 0x01, 0x00, 0x04, 0x0b, 0x08, 0x00, 0x09, 0x00, 0x00, 0x00
        /*0020*/ 	.byte	0x00, 0x00, 0x00, 0x00


//--------------------- .nv.info._Z10hello_cudav  --------------------------
	.section	.nv.info._Z10hello_cudav,"",@"SHT_CUDA_INFO"
	.sectionflags	@""
	.align	4


	//----- nvinfo : EIATTR_CUDA_API_VERSION
	.align		4
        /*0000*/ 	.byte	0x04, 0x37
        /*0002*/ 	.short	(.L_8 - .L_7)
.L_7:
        /*0004*/ 	.word	0x00000082


	//----- nvinfo : EIATTR_SPARSE_MMA_MASK
	.align		4
.L_8:
        /*0008*/ 	.byte	0x03, 0x50
        /*000a*/ 	.short	0x0000


	//----- nvinfo : EIATTR_MAXREG_COUNT
	.align		4
        /*000c*/ 	.byte	0x03, 0x1b
        /*000e*/ 	.short	0x00ff


	//----- nvinfo : EIATTR_EXTERNS
	.align		4
        /*0010*/ 	.byte	0x04, 0x0f
        /*0012*/ 	.short	(.L_10 - .L_9)


	//   ....[0]....
	.align		4
.L_9:
        /*0014*/ 	.word	index@(vprintf)


	//----- nvinfo : EIATTR_MERCURY_ISA_VERSION
	.align		4
.L_10:
        /*0018*/ 	.byte	0x03, 0x5f
        /*001a*/ 	.short	0x0101


	//----- nvinfo : EIATTR_VRC_CTA_INIT_COUNT
	.align		4
        /*001c*/ 	.byte	0x02, 0x4a
	.zero		1
	.zero		1


	//----- nvinfo : EIATTR_SYSCALL_OFFSETS
	.align		4
        /*0020*/ 	.byte	0x04, 0x46
        /*0022*/ 	.short	(.L_12 - .L_11)


	//   ....[0]....
.L_11:
        /*0024*/ 	.word	0x00000080


	//----- nvinfo : EIATTR_EXIT_INSTR_OFFSETS
	.align		4
.L_12:
        /*0028*/ 	.byte	0x04, 0x1c
        /*002a*/ 	.short	(.L_14 - .L_13)


	//   ....[0]....
.L_13:
        /*002c*/ 	.word	0x00000090


	//----- nvinfo : EIATTR_SW_WAR
	.align		4
.L_14:
        /*0030*/ 	.byte	0x04, 0x36
        /*0032*/ 	.short	(.L_16 - .L_15)
.L_15:
        /*0034*/ 	.word	0x00000008
.L_16:


//--------------------- .nv.callgraph             --------------------------
	.section	.nv.callgraph,"",@"SHT_CUDA_CALLGRAPH"
	.align	4
	.sectionentsize	8
	.align		4
        /*0000*/ 	.word	0x00000000
	.align		4
        /*0004*/ 	.word	0xffffffff
	.align		4
        /*0008*/ 	.word	index@(_Z10hello_cudav)
	.align		4
        /*000c*/ 	.word	index@(vprintf)
	.align		4
        /*0010*/ 	.word	0x00000000
	.align		4
        /*0014*/ 	.word	0xfffffffe
	.align		4
        /*0018*/ 	.word	0x00000000
	.align		4
        /*001c*/ 	.word	0xfffffffd
	.align		4
        /*0020*/ 	.word	0x00000000
	.align		4
        /*0024*/ 	.word	0xfffffffc


//--------------------- .nv.constant4             --------------------------
	.section	.nv.constant4,"a",@progbits
	.align	8
	.align		8
.nv.constant4:
        /*0000*/ 	.dword	vprintf
	.align		8
        /*0008*/ 	.dword	$str


//--------------------- .text._Z10hello_cudav     --------------------------
	.section	.text._Z10hello_cudav,"ax",@progbits
	.align	128
        .global         _Z10hello_cudav
        .type           _Z10hello_cudav,@function
        .size           _Z10hello_cudav,(.L_x_2 - _Z10hello_cudav)
        .other          _Z10hello_cudav,@"STO_CUDA_ENTRY STV_DEFAULT"
_Z10hello_cudav:
.text._Z10hello_cudav:
[----:B------:R-:W0:Y:S01]  /*0000*/  LDC R1, c[0x0][0x37c] ;  /* 0x0000df00ff017b82 */ /* 0x000e220000000800 */
[----:B------:R-:W-:Y:S01]  /*0010*/  MOV R0, 0x0 ;  /* 0x0000000000007802 */ /* 0x000fe20000000f00 */
[----:B------:R-:W1:Y:S01]  /*0020*/  LDCU.64 UR4, c[0x4][0x8] ;  /* 0x01000100ff0477ac */ /* 0x000e620008000a00 */
[----:B------:R-:W-:-:S05]  /*0030*/  CS2R R6, SRZ ;  /* 0x0000000000067805 */ /* 0x000fca000001ff00 */
[----:B------:R2:W3:Y:S01]  /*0040*/  LDC.64 R2, c[0x4][R0] ;  /* 0x0100000000027b82 */ /* 0x0004e20000000a00 */
[----:B-1----:R-:W-:Y:S02]  /*0050*/  IMAD.U32 R4, RZ, RZ, UR4 ;  /* 0x00000004ff047e24 */ /* 0x002fe4000f8e00ff */
[----:B--2---:R-:W-:-:S07]  /*0060*/  IMAD.U32 R5, RZ, RZ, UR5 ;  /* 0x00000005ff057e24 */ /* 0x004fce000f8e00ff */
[----:B------:R-:W-:-:S07]  /*0070*/  LEPC R20, `(.L_x_0) ;  /* 0x000000001014794e */ /* 0x000fce0000000000 */
[----:B0--3--:R-:W-:Y:S05]  /*0080*/  CALL.ABS.NOINC R2 ;  /* 0x0000000002007343 */ /* 0x009fea0003c00000 */
.L_x_0:
[----:B------:R-:W-:Y:S05]  /*0090*/  EXIT ;  /* 0x000000000000794d */ /* 0x000fea0003800000 */
.L_x_1:
[----:B------:R-:W-:-:S00]  /*00a0*/  BRA `(.L_x_1) ;  /* 0xfffffffc00fc7947 */ /* 0x000fc0000383ffff */
[----:B------:R-:W-:-:S00]  /*00b0*/  NOP ;  /* 0x0000000000007918 */ /* 0x000fc00000000000 */
        /* <DEDUP_REMOVED lines=12> */
.L_x_2:


//--------------------- .nv.global.init           --------------------------
	.section	.nv.global.init,"aw",@progbits
.nv.global.init:
	.type		$str,@object
	.size		$str,(.L_0 - $str)
$str:
        /*0000*/ 	.byte	0x48, 0x65, 0x6c, 0x6c, 0x6f, 0x20, 0x43, 0x55, 0x44, 0x41, 0x20, 0x66, 0x72, 0x6f, 0x6d, 0x20
        /*0010*/ 	.byte	0x47, 0x50, 0x55, 0x2e, 0x0a, 0x00
.L_0:


//--------------------- .nv.shared.reserved.0     --------------------------
	.section	.nv.shared.reserved.0,"aw",@nobits
	.weak		__nv_reservedSMEM_offset_0_alias
	.size		__nv_reservedSMEM_offset_0_alias, 0, 64
	.other		__nv_reservedSMEM_offset_0_alias,@"STO_CUDA_RESERVED_SHARED STV_DEFAULT"
__nv_reservedSMEM_offset_0_alias:
	.zero		0
	.zero		64


//--------------------- .nv.constant0._Z10hello_cudav --------------------------
	.section	.nv.constant0._Z10hello_cudav,"a",@progbits
	.sectionflags	@""
	.align	4
.nv.constant0._Z10hello_cudav:
	.zero		896


//--------------------- SYMBOLS --------------------------

	.type		.nv.reservedSmem.offset0,@object
	.size		.nv.reservedSmem.offset0,0x4
	.type		vprintf,@function
